//
// Generated by NVIDIA NVVM Compiler
//
// Compiler Build ID: CL-36424714
// Cuda compilation tools, release 13.0, V13.0.88
// Based on NVVM 20.0.0
//

.version 9.0
.target sm_100
.address_size 64

	// .globl	_Z17cuAddQNormAndSqrtPdiiS_

.visible .entry _Z17cuAddQNormAndSqrtPdiiS_(
	.param .u64 .ptr .align 1 _Z17cuAddQNormAndSqrtPdiiS__param_0,
	.param .u32 _Z17cuAddQNormAndSqrtPdiiS__param_1,
	.param .u32 _Z17cuAddQNormAndSqrtPdiiS__param_2,
	.param .u64 .ptr .align 1 _Z17cuAddQNormAndSqrtPdiiS__param_3
)
{
	.reg .pred 	%p<4>;
	.reg .b32 	%r<14>;
	.reg .b64 	%rd<9>;
	.reg .b64 	%fd<5>;

	ld.param.u64 	%rd1, [_Z17cuAddQNormAndSqrtPdiiS__param_0];
	ld.param.u32 	%r4, [_Z17cuAddQNormAndSqrtPdiiS__param_1];
	ld.param.u32 	%r3, [_Z17cuAddQNormAndSqrtPdiiS__param_2];
	ld.param.u64 	%rd2, [_Z17cuAddQNormAndSqrtPdiiS__param_3];
	mov.u32 	%r6, %ctaid.x;
	mov.u32 	%r7, %ntid.x;
	mov.u32 	%r8, %tid.x;
	mad.lo.s32 	%r1, %r6, %r7, %r8;
	mov.u32 	%r9, %ctaid.y;
	mov.u32 	%r10, %ntid.y;
	mov.u32 	%r11, %tid.y;
	mad.lo.s32 	%r12, %r9, %r10, %r11;
	setp.ge.u32 	%p1, %r1, %r3;
	setp.ge.u32 	%p2, %r12, %r4;
	or.pred  	%p3, %p1, %p2;
	@%p3 bra 	$L__BB0_2;
	cvta.to.global.u64 	%rd3, %rd1;
	cvta.to.global.u64 	%rd4, %rd2;
	mad.lo.s32 	%r13, %r3, %r12, %r1;
	mul.wide.u32 	%rd5, %r13, 8;
	add.s64 	%rd6, %rd3, %rd5;
	ld.global.f64 	%fd1, [%rd6];
	mul.wide.u32 	%rd7, %r1, 8;
	add.s64 	%rd8, %rd4, %rd7;
	ld.global.f64 	%fd2, [%rd8];
	add.f64 	%fd3, %fd1, %fd2;
	sqrt.rn.f64 	%fd4, %fd3;
	st.global.f64 	[%rd6], %fd4;
$L__BB0_2:
	ret;

}


// ===== COMPILED SASS (sm_100) =====

	.target	sm_100

	.elftype	@"ET_EXEC"


//--------------------- .note.nv.tkinfo           --------------------------
	.section	.note.nv.tkinfo,"",@"SHT_NOTE"
	.sectionflags	@"SHF_NOTE_NV_TKINFO"
	.tkinfo
        /*0018*/ 	.word	0x00000002
        /*0030*/ 	.string	""
        /*0030*/ 	.string	"ptxas"
        /*0030*/ 	.string	"Cuda compilation tools, release 13.0, V13.0.88"
        /*0030*/ 	.string	"Build cuda_13.0.r13.0/compiler.36424714_0"
        /*0030*/ 	.string	"-arch sm_100 -m 64 "



//--------------------- .note.nv.cuinfo           --------------------------
	.section	.note.nv.cuinfo,"",@"SHT_NOTE"
	.sectionflags	@"SHF_NOTE_NV_CUINFO"
        /*0018*/ 	.short	0x0002
        /*001a*/ 	.short	0x0064
        /*001c*/ 	.short	0x0082
	.zero		2


//--------------------- .nv.info                  --------------------------
	.section	.nv.info,"",@"SHT_CUDA_INFO"
	.align	4


	//----- nvinfo : EIATTR_REGCOUNT
	.align		4
        /*0000*/ 	.byte	0x04, 0x2f
        /*0002*/ 	.short	(.L_1 - .L_0)
	.align		4
.L_0:
        /*0004*/ 	.word	index@(_Z17cuAddQNormAndSqrtPdiiS_)
        /*0008*/ 	.word	0x00000014


	//----- nvinfo : EIATTR_FRAME_SIZE
	.align		4
.L_1:
        /*000c*/ 	.byte	0x04, 0x11
        /*000e*/ 	.short	(.L_3 - .L_2)
	.align		4
.L_2:
        /*0010*/ 	.word	index@($__internal_0_$__cuda_sm20_dsqrt_rn_f64_mediumpath_v1)
        /*0014*/ 	.word	0x00000000


	//----- nvinfo : EIATTR_FRAME_SIZE
	.align		4
.L_3:
        /*0018*/ 	.byte	0x04, 0x11
        /*001a*/ 	.short	(.L_5 - .L_4)
	.align		4
.L_4:
        /*001c*/ 	.word	index@(_Z17cuAddQNormAndSqrtPdiiS_)
        /*0020*/ 	.word	0x00000000


	//----- nvinfo : EIATTR_MIN_STACK_SIZE
	.align		4
.L_5:
        /*0024*/ 	.byte	0x04, 0x12
        /*0026*/ 	.short	(.L_7 - .L_6)
	.align		4
.L_6:
        /*0028*/ 	.word	index@(_Z17cuAddQNormAndSqrtPdiiS_)
        /*002c*/ 	.word	0x00000000
.L_7:


//--------------------- .nv.compat                --------------------------
	.section	.nv.compat,"",@"SHT_CUDA_COMPAT_INFO"
	.align	4
        /*0000*/ 	.byte	0x02, 0x09, 0x00, 0x00, 0x02, 0x02, 0x01, 0x00, 0x02, 0x05, 0x05, 0x00, 0x03, 0x07, 0x01, 0x01
        /*0010*/ 	.byte	0x02, 0x03, 0x00, 0x00, 0x02, 0x06, 0x01, 0x00, 0x04, 0x0b, 0x08, 0x00, 0x01, 0x00, 0x00, 0x00
        /*0020*/ 	.byte	0x00, 0x00, 0x00, 0x00


//--------------------- .nv.info._Z17cuAddQNormAndSqrtPdiiS_ --------------------------
	.section	.nv.info._Z17cuAddQNormAndSqrtPdiiS_,"",@"SHT_CUDA_INFO"
	.sectionflags	@""
	.align	4


	//----- nvinfo : EIATTR_CUDA_API_VERSION
	.align		4
        /*0000*/ 	.byte	0x04, 0x37
        /*0002*/ 	.short	(.L_9 - .L_8)
.L_8:
        /*0004*/ 	.word	0x00000082


	//----- nvinfo : EIATTR_KPARAM_INFO
	.align		4
.L_9:
        /*0008*/ 	.byte	0x04, 0x17
        /*000a*/ 	.short	(.L_11 - .L_10)
.L_10:
        /*000c*/ 	.word	0x00000000
        /*0010*/ 	.short	0x0003
        /*0012*/ 	.short	0x0010
        /*0014*/ 	.byte	0x00, 0xf5, 0x21, 0x00


	//----- nvinfo : EIATTR_KPARAM_INFO
	.align		4
.L_11:
        /*0018*/ 	.byte	0x04, 0x17
        /*001a*/ 	.short	(.L_13 - .L_12)
.L_12:
        /*001c*/ 	.word	0x00000000
        /*0020*/ 	.short	0x0002
        /*0022*/ 	.short	0x000c
        /*0024*/ 	.byte	0x00, 0xf0, 0x11, 0x00


	//----- nvinfo : EIATTR_KPARAM_INFO
	.align		4
.L_13:
        /*0028*/ 	.byte	0x04, 0x17
        /*002a*/ 	.short	(.L_15 - .L_14)
.L_14:
        /*002c*/ 	.word	0x00000000
        /*0030*/ 	.short	0x0001
        /*0032*/ 	.short	0x0008
        /*0034*/ 	.byte	0x00, 0xf0, 0x11, 0x00


	//----- nvinfo : EIATTR_KPARAM_INFO
	.align		4
.L_15:
        /*0038*/ 	.byte	0x04, 0x17
        /*003a*/ 	.short	(.L_17 - .L_16)
.L_16:
        /*003c*/ 	.word	0x00000000
        /*0040*/ 	.short	0x0000
        /*0042*/ 	.short	0x0000
        /*0044*/ 	.byte	0x00, 0xf5, 0x21, 0x00


	//----- nvinfo : EIATTR_SPARSE_MMA_MASK
	.align		4
.L_17:
        /*0048*/ 	.byte	0x03, 0x50
        /*004a*/ 	.short	0x0000


	//----- nvinfo : EIATTR_MAXREG_COUNT
	.align		4
        /*004c*/ 	.byte	0x03, 0x1b
        /*004e*/ 	.short	0x00ff


	//----- nvinfo : EIATTR_MERCURY_ISA_VERSION
	.align		4
        /*0050*/ 	.byte	0x03, 0x5f
        /*0052*/ 	.short	0x0101


	//----- nvinfo : EIATTR_VRC_CTA_INIT_COUNT
	.align		4
        /*0054*/ 	.byte	0x02, 0x4a
	.zero		1
	.zero		1


	//----- nvinfo : EIATTR_EXIT_INSTR_OFFSETS
	.align		4
        /*0058*/ 	.byte	0x04, 0x1c
        /*005a*/ 	.short	(.L_19 - .L_18)


	//   ....[0]....
.L_18:
        /*005c*/ 	.word	0x000000c0


	//   ....[1]....
        /*0060*/ 	.word	0x000002b0


	//----- nvinfo : EIATTR_CRS_STACK_SIZE
	.align		4
.L_19:
        /*0064*/ 	.byte	0x04, 0x1e
        /*0066*/ 	.short	(.L_21 - .L_20)
.L_20:
        /*0068*/ 	.word	0x00000000


	//----- nvinfo : EIATTR_CBANK_PARAM_SIZE
	.align		4
.L_21:
        /*006c*/ 	.byte	0x03, 0x19
        /*006e*/ 	.short	0x0018


	//----- nvinfo : EIATTR_PARAM_CBANK
	.align		4
        /*0070*/ 	.byte	0x04, 0x0a
        /*0072*/ 	.short	(.L_23 - .L_22)
	.align		4
.L_22:
        /*0074*/ 	.word	index@(.nv.constant0._Z17cuAddQNormAndSqrtPdiiS_)
        /*0078*/ 	.short	0x0380
        /*007a*/ 	.short	0x0018


	//----- nvinfo : EIATTR_SW_WAR
	.align		4
.L_23:
        /*007c*/ 	.byte	0x04, 0x36
        /*007e*/ 	.short	(.L_25 - .L_24)
.L_24:
        /*0080*/ 	.word	0x00000008
.L_25:


//--------------------- .nv.callgraph             --------------------------
	.section	.nv.callgraph,"",@"SHT_CUDA_CALLGRAPH"
	.align	4
	.sectionentsize	8
	.align		4
        /*0000*/ 	.word	0x00000000
	.align		4
        /*0004*/ 	.word	0xffffffff
	.align		4
        /*0008*/ 	.word	0x00000000
	.align		4
        /*000c*/ 	.word	0xfffffffe
	.align		4
        /*0010*/ 	.word	0x00000000
	.align		4
        /*0014*/ 	.word	0xfffffffd
	.align		4
        /*0018*/ 	.word	0x00000000
	.align		4
        /*001c*/ 	.word	0xfffffffc


//--------------------- .text._Z17cuAddQNormAndSqrtPdiiS_ --------------------------
	.section	.text._Z17cuAddQNormAndSqrtPdiiS_,"ax",@progbits
	.align	128
        .global         _Z17cuAddQNormAndSqrtPdiiS_
        .type           _Z17cuAddQNormAndSqrtPdiiS_,@function
        .size           _Z17cuAddQNormAndSqrtPdiiS_,(.L_x_7 - _Z17cuAddQNormAndSqrtPdiiS_)
        .other          _Z17cuAddQNormAndSqrtPdiiS_,@"STO_CUDA_ENTRY STV_DEFAULT"
_Z17cuAddQNormAndSqrtPdiiS_:
.text._Z17cuAddQNormAndSqrtPdiiS_:
[----:B------:R-:W-:Y:S01]  /*0000*/  LDC R1, c[0x0][0x37c] ;  /* 0x0000df00ff017b82 */ /* 0x000fe20000000800 */
[----:B------:R-:W0:Y:S07]  /*0010*/  S2R R3, SR_TID.Y ;  /* 0x0000000000037919 */ /* 0x000e2e0000002200 */
[----:B------:R-:W1:Y:S01]  /*0020*/  LDC R5, c[0x0][0x360] ;  /* 0x0000d800ff057b82 */ /* 0x000e620000000800 */
[----:B------:R-:W2:Y:S01]  /*0030*/  LDCU.64 UR6, c[0x0][0x388] ;  /* 0x00007100ff0677ac */ /* 0x000ea20008000a00 */
[----:B------:R-:W1:Y:S06]  /*0040*/  S2R R2, SR_TID.X ;  /* 0x0000000000027919 */ /* 0x000e6c0000002100 */
[----:B------:R-:W0:Y:S08]  /*0050*/  S2UR UR5, SR_CTAID.Y ;  /* 0x00000000000579c3 */ /* 0x000e300000002600 */
[----:B------:R-:W0:Y:S08]  /*0060*/  LDC R0, c[0x0][0x364] ;  /* 0x0000d900ff007b82 */ /* 0x000e300000000800 */
[----:B------:R-:W1:Y:S01]  /*0070*/  S2UR UR4, SR_CTAID.X ;  /* 0x00000000000479c3 */ /* 0x000e620000002500 */
[----:B0-----:R-:W-:-:S05]  /*0080*/  IMAD R0, R0, UR5, R3 ;  /* 0x0000000500007c24 */ /* 0x001fca000f8e0203 */
[----:B--2---:R-:W-:Y:S01]  /*0090*/  ISETP.GE.U32.AND P0, PT, R0, UR6, PT ;  /* 0x0000000600007c0c */ /* 0x004fe2000bf06070 */
[----:B-1----:R-:W-:-:S05]  /*00a0*/  IMAD R5, R5, UR4, R2 ;  /* 0x0000000405057c24 */ /* 0x002fca000f8e0202 */
[----:B------:R-:W-:-:S13]  /*00b0*/  ISETP.GE.U32.OR P0, PT, R5, UR7, P0 ;  /* 0x0000000705007c0c */ /* 0x000fda0008706470 */
[----:B------:R-:W-:Y:S05]  /*00c0*/  @P0 EXIT ;  /* 0x000000000000094d */ /* 0x000fea0003800000 */
[----:B------:R-:W0:Y:S01]  /*00d0*/  LDC.64 R6, c[0x0][0x390] ;  /* 0x0000e400ff067b82 */ /* 0x000e220000000a00 */
[----:B------:R-:W1:Y:S01]  /*00e0*/  LDCU.64 UR4, c[0x0][0x358] ;  /* 0x00006b00ff0477ac */ /* 0x000e620008000a00 */
[----:B------:R-:W-:-:S06]  /*00f0*/  IMAD R9, R0, UR7, R5 ;  /* 0x0000000700097c24 */ /* 0x000fcc000f8e0205 */
[----:B------:R-:W2:Y:S01]  /*0100*/  LDC.64 R2, c[0x0][0x380] ;  /* 0x0000e000ff027b82 */ /* 0x000ea20000000a00 */
[----:B0-----:R-:W-:-:S06]  /*0110*/  IMAD.WIDE.U32 R6, R5, 0x8, R6 ;  /* 0x0000000805067825 */ /* 0x001fcc00078e0006 */
[----:B-1----:R-:W3:Y:S01]  /*0120*/  LDG.E.64 R6, desc[UR4][R6.64] ;  /* 0x0000000406067981 */ /* 0x002ee2000c1e1b00 */
[----:B--2---:R-:W-:-:S05]  /*0130*/  IMAD.WIDE.U32 R2, R9, 0x8, R2 ;  /* 0x0000000809027825 */ /* 0x004fca00078e0002 */
[----:B------:R-:W3:Y:S01]  /*0140*/  LDG.E.64 R4, desc[UR4][R2.64] ;  /* 0x0000000402047981 */ /* 0x000ee2000c1e1b00 */
[----:B------:R-:W-:Y:S01]  /*0150*/  IMAD.MOV.U32 R12, RZ, RZ, 0x0 ;  /* 0x00000000ff0c7424 */ /* 0x000fe200078e00ff */
[----:B------:R-:W-:Y:S01]  /*0160*/  MOV R13, 0x3fd80000 ;  /* 0x3fd80000000d7802 */ /* 0x000fe20000000f00 */
[----:B------:R-:W-:Y:S01]  /*0170*/  BSSY.RECONVERGENT B0, `(.L_x_0) ;  /* 0x0000012000007945 */ /* 0x000fe20003800200 */
[----:B---3--:R-:W-:-:S06]  /*0180*/  DADD R4, R4, R6 ;  /* 0x0000000004047229 */ /* 0x008fcc0000000006 */
[----:B------:R-:W0:Y:S04]  /*0190*/  MUFU.RSQ64H R9, R5 ;  /* 0x0000000500097308 */ /* 0x000e280000001c00 */
[----:B------:R-:W-:-:S06]  /*01a0*/  VIADD R8, R5, 0xfcb00000 ;  /* 0xfcb0000005087836 */ /* 0x000fcc0000000000 */
[----:B0-----:R-:W-:-:S08]  /*01b0*/  DMUL R10, R8, R8 ;  /* 0x00000008080a7228 */ /* 0x001fd00000000000 */
[----:B------:R-:W-:-:S08]  /*01c0*/  DFMA R10, R4, -R10, 1 ;  /* 0x3ff00000040a742b */ /* 0x000fd0000000080a */
[----:B------:R-:W-:Y:S02]  /*01d0*/  DFMA R12, R10, R12, 0.5 ;  /* 0x3fe000000a0c742b */ /* 0x000fe4000000000c */
[----:B------:R-:W-:-:S08]  /*01e0*/  DMUL R10, R8, R10 ;  /* 0x0000000a080a7228 */ /* 0x000fd00000000000 */
[----:B------:R-:W-:Y:S01]  /*01f0*/  DFMA R10, R12, R10, R8 ;  /* 0x0000000a0c0a722b */ /* 0x000fe20000000008 */
[----:B------:R-:W-:-:S07]  /*0200*/  ISETP.GE.U32.AND P0, PT, R8, 0x7ca00000, PT ;  /* 0x7ca000000800780c */ /* 0x000fce0003f06070 */
[----:B------:R-:W-:Y:S02]  /*0210*/  DMUL R12, R4, R10 ;  /* 0x0000000a040c7228 */ /* 0x000fe40000000000 */
[----:B------:R-:W-:Y:S02]  /*0220*/  VIADD R17, R11, 0xfff00000 ;  /* 0xfff000000b117836 */ /* 0x000fe40000000000 */
[----:B------:R-:W-:-:S04]  /*0230*/  IMAD.MOV.U32 R16, RZ, RZ, R10 ;  /* 0x000000ffff107224 */ /* 0x000fc800078e000a */
[----:B------:R-:W-:-:S08]  /*0240*/  DFMA R6, R12, -R12, R4 ;  /* 0x8000000c0c06722b */ /* 0x000fd00000000004 */
[----:B------:R-:W-:Y:S01]  /*0250*/  DFMA R14, R6, R16, R12 ;  /* 0x00000010060e722b */ /* 0x000fe2000000000c */
[----:B------:R-:W-:Y:S10]  /*0260*/  @!P0 BRA `(.L_x_1) ;  /* 0x0000000000088947 */ /* 0x000ff40003800000 */
[----:B------:R-:W-:-:S07]  /*0270*/  MOV R0, 0x290 ;  /* 0x0000029000007802 */ /* 0x000fce0000000f00 */
[----:B------:R-:W-:Y:S05]  /*0280*/  CALL.REL.NOINC `($__internal_0_$__cuda_sm20_dsqrt_rn_f64_mediumpath_v1) ;  /* 0x00000000000c7944 */ /* 0x000fea0003c00000 */
.L_x_1:
[----:B------:R-:W-:Y:S05]  /*0290*/  BSYNC.RECONVERGENT B0 ;  /* 0x0000000000007941 */ /* 0x000fea0003800200 */
.L_x_0:
[----:B------:R-:W-:Y:S01]  /*02a0*/  STG.E.64 desc[UR4][R2.64], R14 ;  /* 0x0000000e02007986 */ /* 0x000fe2000c101b04 */
[----:B------:R-:W-:Y:S05]  /*02b0*/  EXIT ;  /* 0x000000000000794d */ /* 0x000fea0003800000 */
        .weak           $__internal_0_$__cuda_sm20_dsqrt_rn_f64_mediumpath_v1
        .type           $__internal_0_$__cuda_sm20_dsqrt_rn_f64_mediumpath_v1,@function
        .size           $__internal_0_$__cuda_sm20_dsqrt_rn_f64_mediumpath_v1,(.L_x_7 - $__internal_0_$__cuda_sm20_dsqrt_rn_f64_mediumpath_v1)
$__internal_0_$__cuda_sm20_dsqrt_rn_f64_mediumpath_v1:
[----:B------:R-:W-:Y:S01]  /*02c0*/  ISETP.GE.U32.AND P0, PT, R8, -0x3400000, PT ;  /* 0xfcc000000800780c */ /* 0x000fe20003f06070 */
[----:B------:R-:W-:Y:S01]  /*02d0*/  BSSY.RECONVERGENT B1, `(.L_x_2) ;  /* 0x0000024000017945 */ /* 0x000fe20003800200 */
[----:B------:R-:W-:-:S11]  /*02e0*/  MOV R11, R17 ;  /* 0x00000011000b7202 */ /* 0x000fd60000000f00 */
[----:B------:R-:W-:Y:S05]  /*02f0*/  @!P0 BRA `(.L_x_3) ;  /* 0x0000000000208947 */ /* 0x000fea0003800000 */
[----:B------:R-:W-:-:S10]  /*0300*/  DFMA.RM R6, R6, R10, R12 ;  /* 0x0000000a0606722b */ /* 0x000fd4000000400c */
[----:B------:R-:W-:-:S05]  /*0310*/  IADD3 R8, P0, PT, R6, 0x1, RZ ;  /* 0x0000000106087810 */ /* 0x000fca0007f1e0ff */
[----:B------:R-:W-:-:S06]  /*0320*/  IMAD.X R9, RZ, RZ, R7, P0 ;  /* 0x000000ffff097224 */ /* 0x000fcc00000e0607 */
[----:B------:R-:W-:-:S08]  /*0330*/  DFMA.RP R4, -R6, R8, R4 ;  /* 0x000000080604722b */ /* 0x000fd00000008104 */
[----:B------:R-:W-:-:S06]  /*0340*/  DSETP.GT.AND P0, PT, R4, RZ, PT ;  /* 0x000000ff0400722a */ /* 0x000fcc0003f04000 */
[----:B------:R-:W-:Y:S02]  /*0350*/  FSEL R6, R8, R6, P0 ;  /* 0x0000000608067208 */ /* 0x000fe40000000000 */
[----:B------:R-:W-:Y:S01]  /*0360*/  FSEL R7, R9, R7, P0 ;  /* 0x0000000709077208 */ /* 0x000fe20000000000 */
[----:B------:R-:W-:Y:S06]  /*0370*/  BRA `(.L_x_4) ;  /* 0x0000000000647947 */ /* 0x000fec0003800000 */
.L_x_3:
[----:B------:R-:W-:-:S14]  /*0380*/  DSETP.NE.AND P0, PT, R4, RZ, PT ;  /* 0x000000ff0400722a */ /* 0x000fdc0003f05000 */
[----:B------:R-:W-:Y:S05]  /*0390*/  @!P0 BRA `(.L_x_5) ;  /* 0x0000000000588947 */ /* 0x000fea0003800000 */
[----:B------:R-:W-:-:S13]  /*03a0*/  ISETP.GE.AND P0, PT, R5, RZ, PT ;  /* 0x000000ff0500720c */ /* 0x000fda0003f06270 */
[----:B------:R-:W-:Y:S01]  /*03b0*/  @!P0 MOV R6, 0x0 ;  /* 0x0000000000068802 */ /* 0x000fe20000000f00 */
[----:B------:R-:W-:Y:S01]  /*03c0*/  @!P0 IMAD.MOV.U32 R7, RZ, RZ, -0x80000 ;  /* 0xfff80000ff078424 */ /* 0x000fe200078e00ff */
[----:B------:R-:W-:Y:S06]  /*03d0*/  @!P0 BRA `(.L_x_4) ;  /* 0x00000000004c8947 */ /* 0x000fec0003800000 */
[----:B------:R-:W-:-:S13]  /*03e0*/  ISETP.GT.AND P0, PT, R5, 0x7fefffff, PT ;  /* 0x7fefffff0500780c */ /* 0x000fda0003f04270 */
[----:B------:R-:W-:Y:S05]  /*03f0*/  @P0 BRA `(.L_x_5) ;  /* 0x0000000000400947 */ /* 0x000fea0003800000 */
[----:B------:R-:W-:Y:S01]  /*0400*/  DMUL R4, R4, 8.11296384146066816958e+31 ;  /* 0x4690000004047828 */ /* 0x000fe20000000000 */
[----:B------:R-:W-:Y:S01]  /*0410*/  MOV R6, RZ ;  /* 0x000000ff00067202 */ /* 0x000fe20000000f00 */
[----:B------:R-:W-:Y:S01]  /*0420*/  IMAD.MOV.U32 R10, RZ, RZ, 0x0 ;  /* 0x00000000ff0a7424 */ /* 0x000fe200078e00ff */
[----:B------:R-:W-:-:S03]  /*0430*/  MOV R11, 0x3fd80000 ;  /* 0x3fd80000000b7802 */ /* 0x000fc60000000f00 */
[----:B------:R-:W0:Y:S02]  /*0440*/  MUFU.RSQ64H R7, R5 ;  /* 0x0000000500077308 */ /* 0x000e240000001c00 */
[----:B0-----:R-:W-:-:S08]  /*0450*/  DMUL R8, R6, R6 ;  /* 0x0000000606087228 */ /* 0x001fd00000000000 */
[----:B------:R-:W-:-:S08]  /*0460*/  DFMA R8, R4, -R8, 1 ;  /* 0x3ff000000408742b */ /* 0x000fd00000000808 */
[----:B------:R-:W-:Y:S02]  /*0470*/  DFMA R10, R8, R10, 0.5 ;  /* 0x3fe00000080a742b */ /* 0x000fe4000000000a */
[----:B------:R-:W-:-:S08]  /*0480*/  DMUL R8, R6, R8 ;  /* 0x0000000806087228 */ /* 0x000fd00000000000 */
[----:B------:R-:W-:-:S08]  /*0490*/  DFMA R8, R10, R8, R6 ;  /* 0x000000080a08722b */ /* 0x000fd00000000006 */
[----:B------:R-:W-:Y:S02]  /*04a0*/  DMUL R6, R4, R8 ;  /* 0x0000000804067228 */ /* 0x000fe40000000000 */
[----:B------:R-:W-:-:S06]  /*04b0*/  VIADD R9, R9, 0xfff00000 ;  /* 0xfff0000009097836 */ /* 0x000fcc0000000000 */
[----:B------:R-:W-:-:S08]  /*04c0*/  DFMA R10, R6, -R6, R4 ;  /* 0x80000006060a722b */ /* 0x000fd00000000004 */
[----:B------:R-:W-:-:S10]  /*04d0*/  DFMA R6, R8, R10, R6 ;  /* 0x0000000a0806722b */ /* 0x000fd40000000006 */
[----:B------:R-:W-:Y:S01]  /*04e0*/  IADD3 R7, PT, PT, R7, -0x3500000, RZ ;  /* 0xfcb0000007077810 */ /* 0x000fe20007ffe0ff */
[----:B------:R-:W-:Y:S06]  /*04f0*/  BRA `(.L_x_4) ;  /* 0x0000000000047947 */ /* 0x000fec0003800000 */
.L_x_5:
[----:B------:R-:W-:-:S11]  /*0500*/  DADD R6, R4, R4 ;  /* 0x0000000004067229 */ /* 0x000fd60000000004 */
.L_x_4:
[----:B------:R-:W-:Y:S05]  /*0510*/  BSYNC.RECONVERGENT B1 ;  /* 0x0000000000017941 */ /* 0x000fea0003800200 */
.L_x_2:
[----:B------:R-:W-:Y:S02]  /*0520*/  HFMA2 R5, -RZ, RZ, 0, 0 ;  /* 0x00000000ff057431 */ /* 0x000fe400000001ff */
[----:B------:R-:W-:Y:S01]  /*0530*/  IMAD.MOV.U32 R4, RZ, RZ, R0 ;  /* 0x000000ffff047224 */ /* 0x000fe200078e0000 */
[----:B------:R-:W-:Y:S01]  /*0540*/  MOV R15, R7 ;  /* 0x00000007000f7202 */ /* 0x000fe20000000f00 */
[----:B------:R-:W-:Y:S02]  /*0550*/  IMAD.MOV.U32 R14, RZ, RZ, R6 ;  /* 0x000000ffff0e7224 */ /* 0x000fe400078e0006 */
[----:B------:R-:W-:Y:S05]  /*0560*/  RET.REL.NODEC R4 `(_Z17cuAddQNormAndSqrtPdiiS_) ;  /* 0xfffffff804a47950 */ /* 0x000fea0003c3ffff */
.L_x_6:
[----:B------:R-:W-:-:S00]  /*0570*/  BRA `(.L_x_6) ;  /* 0xfffffffc00fc7947 */ /* 0x000fc0000383ffff */
[----:B------:R-:W-:-:S00]  /*0580*/  NOP ;  /* 0x0000000000007918 */ /* 0x000fc00000000000 */
[----:B------:R-:W-:-:S00]  /*0590*/  NOP ;  /* 0x0000000000007918 */ /* 0x000fc00000000000 */
[----:B------:R-:W-:-:S00]  /*05a0*/  NOP ;  /* 0x0000000000007918 */ /* 0x000fc00000000000 */
[----:B------:R-:W-:-:S00]  /*05b0*/  NOP ;  /* 0x0000000000007918 */ /* 0x000fc00000000000 */
[----:B------:R-:W-:-:S00]  /*05c0*/  NOP ;  /* 0x0000000000007918 */ /* 0x000fc00000000000 */
[----:B------:R-:W-:-:S00]  /*05d0*/  NOP ;  /* 0x0000000000007918 */ /* 0x000fc00000000000 */
[----:B------:R-:W-:-:S00]  /*05e0*/  NOP ;  /* 0x0000000000007918 */ /* 0x000fc00000000000 */
[----:B------:R-:W-:-:S00]  /*05f0*/  NOP ;  /* 0x0000000000007918 */ /* 0x000fc00000000000 */
.L_x_7:


//--------------------- .nv.shared.reserved.0     --------------------------
	.section	.nv.shared.reserved.0,"aw",@nobits
	.weak		__nv_reservedSMEM_offset_0_alias
	.size		__nv_reservedSMEM_offset_0_alias, 0, 64
	.other		__nv_reservedSMEM_offset_0_alias,@"STO_CUDA_RESERVED_SHARED STV_DEFAULT"
__nv_reservedSMEM_offset_0_alias:
	.zero		0
	.zero		64


//--------------------- .nv.constant0._Z17cuAddQNormAndSqrtPdiiS_ --------------------------
	.section	.nv.constant0._Z17cuAddQNormAndSqrtPdiiS_,"a",@progbits
	.sectionflags	@""
	.align	4
.nv.constant0._Z17cuAddQNormAndSqrtPdiiS_:
	.zero		920


//--------------------- SYMBOLS --------------------------

	.type		.nv.reservedSmem.offset0,@object
	.size		.nv.reservedSmem.offset0,0x4
